.version 5.0
.target sm_60
.entry bench(.param .u64 I){
    .reg .b64   ptr;
    .reg .b8   r8i<1>;
    ld.param.u64 ptr, [I];
    cvta.to.global.u64  ptr, ptr;
    ldu.global.b8 r8i0, [ptr+0];
    st.volatile.global.s8 [ptr], r8i0;
}


// ===== COMPILED SASS (sm_100) =====

	.target	sm_100

	.elftype	@"ET_EXEC"


//--------------------- .note.nv.tkinfo           --------------------------
	.section	.note.nv.tkinfo,"",@"SHT_NOTE"
	.sectionflags	@"SHF_NOTE_NV_TKINFO"
	.tkinfo
        /*0018*/ 	.word	0x00000002
        /*0030*/ 	.string	""
        /*0030*/ 	.string	"ptxas"
        /*0030*/ 	.string	"Cuda compilation tools, release 13.0, V13.0.88"
        /*0030*/ 	.string	"Build cuda_13.0.r13.0/compiler.36424714_0"
        /*0030*/ 	.string	"-arch sm_100 "



//--------------------- .note.nv.cuinfo           --------------------------
	.section	.note.nv.cuinfo,"",@"SHT_NOTE"
	.sectionflags	@"SHF_NOTE_NV_CUINFO"
        /*0018*/ 	.short	0x0002
        /*001a*/ 	.short	0x003c
        /*001c*/ 	.short	0x0082
	.zero		2


//--------------------- .nv.info                  --------------------------
	.section	.nv.info,"",@"SHT_CUDA_INFO"
	.align	4


	//----- nvinfo : EIATTR_REGCOUNT
	.align		4
        /*0000*/ 	.byte	0x04, 0x2f
        /*0002*/ 	.short	(.L_1 - .L_0)
	.align		4
.L_0:
        /*0004*/ 	.word	index@(bench)
        /*0008*/ 	.word	0x00000008


	//----- nvinfo : EIATTR_FRAME_SIZE
	.align		4
.L_1:
        /*000c*/ 	.byte	0x04, 0x11
        /*000e*/ 	.short	(.L_3 - .L_2)
	.align		4
.L_2:
        /*0010*/ 	.word	index@(bench)
        /*0014*/ 	.word	0x00000000


	//----- nvinfo : EIATTR_MIN_STACK_SIZE
	.align		4
.L_3:
        /*0018*/ 	.byte	0x04, 0x12
        /*001a*/ 	.short	(.L_5 - .L_4)
	.align		4
.L_4:
        /*001c*/ 	.word	index@(bench)
        /*0020*/ 	.word	0x00000000
.L_5:


//--------------------- .nv.compat                --------------------------
	.section	.nv.compat,"",@"SHT_CUDA_COMPAT_INFO"
	.align	4
        /*0000*/ 	.byte	0x02, 0x09, 0x00, 0x00, 0x02, 0x02, 0x01, 0x00, 0x02, 0x05, 0x05, 0x00, 0x03, 0x07, 0x01, 0x01
        /*0010*/ 	.byte	0x02, 0x03, 0x00, 0x00, 0x02, 0x06, 0x01, 0x00, 0x04, 0x0b, 0x08, 0x00, 0x09, 0x00, 0x00, 0x00
        /*0020*/ 	.byte	0x00, 0x00, 0x00, 0x00


//--------------------- .nv.info.bench            --------------------------
	.section	.nv.info.bench,"",@"SHT_CUDA_INFO"
	.sectionflags	@""
	.align	4


	//----- nvinfo : EIATTR_CUDA_API_VERSION
	.align		4
        /*0000*/ 	.byte	0x04, 0x37
        /*0002*/ 	.short	(.L_7 - .L_6)
.L_6:
        /*0004*/ 	.word	0x00000082


	//----- nvinfo : EIATTR_KPARAM_INFO
	.align		4
.L_7:
        /*0008*/ 	.byte	0x04, 0x17
        /*000a*/ 	.short	(.L_9 - .L_8)
.L_8:
        /*000c*/ 	.word	0x00000000
        /*0010*/ 	.short	0x0000
        /*0012*/ 	.short	0x0000
        /*0014*/ 	.byte	0x00, 0xf0, 0x21, 0x00


	//----- nvinfo : EIATTR_SPARSE_MMA_MASK
	.align		4
.L_9:
        /*0018*/ 	.byte	0x03, 0x50
        /*001a*/ 	.short	0x0000


	//----- nvinfo : EIATTR_MAXREG_COUNT
	.align		4
        /*001c*/ 	.byte	0x03, 0x1b
        /*001e*/ 	.short	0x00ff


	//----- nvinfo : EIATTR_MERCURY_ISA_VERSION
	.align		4
        /*0020*/ 	.byte	0x03, 0x5f
        /*0022*/ 	.short	0x0101


	//----- nvinfo : EIATTR_VRC_CTA_INIT_COUNT
	.align		4
        /*0024*/ 	.byte	0x02, 0x4a
	.zero		1
	.zero		1


	//----- nvinfo : EIATTR_EXIT_INSTR_OFFSETS
	.align		4
        /*0028*/ 	.byte	0x04, 0x1c
        /*002a*/ 	.short	(.L_11 - .L_10)


	//   ....[0]....
.L_10:
        /*002c*/ 	.word	0x00000050


	//----- nvinfo : EIATTR_CBANK_PARAM_SIZE
	.align		4
.L_11:
        /*0030*/ 	.byte	0x03, 0x19
        /*0032*/ 	.short	0x0008


	//----- nvinfo : EIATTR_PARAM_CBANK
	.align		4
        /*0034*/ 	.byte	0x04, 0x0a
        /*0036*/ 	.short	(.L_13 - .L_12)
	.align		4
.L_12:
        /*0038*/ 	.word	index@(.nv.constant0.bench)
        /*003c*/ 	.short	0x0380
        /*003e*/ 	.short	0x0008


	//----- nvinfo : EIATTR_SW_WAR
	.align		4
.L_13:
        /*0040*/ 	.byte	0x04, 0x36
        /*0042*/ 	.short	(.L_15 - .L_14)
.L_14:
        /*0044*/ 	.word	0x00000008
.L_15:


//--------------------- .nv.callgraph             --------------------------
	.section	.nv.callgraph,"",@"SHT_CUDA_CALLGRAPH"
	.align	4
	.sectionentsize	8
	.align		4
        /*0000*/ 	.word	0x00000000
	.align		4
        /*0004*/ 	.word	0xffffffff
	.align		4
        /*0008*/ 	.word	0x00000000
	.align		4
        /*000c*/ 	.word	0xfffffffe
	.align		4
        /*0010*/ 	.word	0x00000000
	.align		4
        /*0014*/ 	.word	0xfffffffd
	.align		4
        /*0018*/ 	.word	0x00000000
	.align		4
        /*001c*/ 	.word	0xfffffffc


//--------------------- .text.bench               --------------------------
	.section	.text.bench,"ax",@progbits
	.align	128
.text.bench:
        .type           bench,@function
        .size           bench,(.L_x_1 - bench)
        .other          bench,@"STO_CUDA_ENTRY STV_DEFAULT"
bench:
[----:B------:R-:W-:Y:S08]  /*0000*/  LDC R1, c[0x0][0x37c] ;  /* 0x0000df00ff017b82 */ /* 0x000ff00000000800 */
[----:B------:R-:W0:Y:S01]  /*0010*/  LDC.64 R2, c[0x0][0x380] ;  /* 0x0000e000ff027b82 */ /* 0x000e220000000a00 */
[----:B------:R-:W0:Y:S02]  /*0020*/  LDCU.64 UR4, c[0x0][0x358] ;  /* 0x00006b00ff0477ac */ /* 0x000e240008000a00 */
[----:B0-----:R-:W2:Y:S04]  /*0030*/  LDG.E.U8 R5, desc[UR4][R2.64] ;  /* 0x0000000402057981 */ /* 0x001ea8000c1e1100 */
[----:B--2---:R-:W-:Y:S01]  /*0040*/  STG.E.S8.STRONG.SYS desc[UR4][R2.64], R5 ;  /* 0x0000000502007986 */ /* 0x004fe2000c115304 */
[----:B------:R-:W-:Y:S05]  /*0050*/  EXIT ;  /* 0x000000000000794d */ /* 0x000fea0003800000 */
.L_x_0:
[----:B------:R-:W-:-:S00]  /*0060*/  BRA `(.L_x_0) ;  /* 0xfffffffc00fc7947 */ /* 0x000fc0000383ffff */
[----:B------:R-:W-:-:S00]  /*0070*/  NOP ;  /* 0x0000000000007918 */ /* 0x000fc00000000000 */
        /* <DEDUP_REMOVED lines=8> */
.L_x_1:


//--------------------- .nv.shared.reserved.0     --------------------------
	.section	.nv.shared.reserved.0,"aw",@nobits
	.weak		__nv_reservedSMEM_offset_0_alias
	.size		__nv_reservedSMEM_offset_0_alias, 0, 64
	.other		__nv_reservedSMEM_offset_0_alias,@"STO_CUDA_RESERVED_SHARED STV_DEFAULT"
__nv_reservedSMEM_offset_0_alias:
	.zero		0
	.zero		64


//--------------------- .nv.constant0.bench       --------------------------
	.section	.nv.constant0.bench,"a",@progbits
	.sectionflags	@""
	.align	4
.nv.constant0.bench:
	.zero		904


//--------------------- SYMBOLS --------------------------

	.type		.nv.reservedSmem.offset0,@object
	.size		.nv.reservedSmem.offset0,0x4
